	.headerflags	@"EF_CUDA_TEXMODE_UNIFIED EF_CUDA_64BIT_ADDRESS EF_CUDA_ACCELERATORS EF_CUDA_SM90 EF_CUDA_VIRTUAL_SM(EF_CUDA_SM90)"
	.elftype	@"ET_EXEC"


//--------------------- .nv.info                  --------------------------
	.section	.nv.info,"",@"SHT_CUDA_INFO"
	.align	4


	//----- nvinfo : EIATTR_REGCOUNT
	.align		4
        /*0000*/ 	.byte	0x04, 0x2f
        /*0002*/ 	.short	(.L_2 - .L_1)
	.align		4
.L_1:
        /*0004*/ 	.word	index@(triton_poi_fused__unsafe_index_elu_2)
        /*0008*/ 	.word	0x00000012


	//----- nvinfo : EIATTR_MIN_STACK_SIZE
	.align		4
.L_2:
        /*000c*/ 	.byte	0x04, 0x12
        /*000e*/ 	.short	(.L_4 - .L_3)
	.align		4
.L_3:
        /*0010*/ 	.word	index@(triton_poi_fused__unsafe_index_elu_2)
        /*0014*/ 	.word	0x00000000


	//----- nvinfo : EIATTR_FRAME_SIZE
	.align		4
.L_4:
        /*0018*/ 	.byte	0x04, 0x11
        /*001a*/ 	.short	(.L_6 - .L_5)
	.align		4
.L_5:
        /*001c*/ 	.word	index@(triton_poi_fused__unsafe_index_elu_2)
        /*0020*/ 	.word	0x00000000


	//----- nvinfo : EIATTR_MIN_STACK_SIZE
	.align		4
.L_6:
        /*0024*/ 	.byte	0x04, 0x12
        /*0026*/ 	.short	(.L_8 - .L_7)
	.align		4
.L_7:
        /*0028*/ 	.word	index@(triton_poi_fused__unsafe_index_elu_2)
        /*002c*/ 	.word	0x00000000
.L_8:


//--------------------- .nv.info.triton_poi_fused__unsafe_index_elu_2 --------------------------
	.section	.nv.info.triton_poi_fused__unsafe_index_elu_2,"",@"SHT_CUDA_INFO"
	.sectionflags	@""
	.align	4


	//----- nvinfo : EIATTR_CUDA_API_VERSION
	.align		4
        /*0000*/ 	.byte	0x04, 0x37
        /*0002*/ 	.short	(.L_10 - .L_9)
.L_9:
        /*0004*/ 	.word	0x0000007c


	//----- nvinfo : EIATTR_KPARAM_INFO
	.align		4
.L_10:
        /*0008*/ 	.byte	0x04, 0x17
        /*000a*/ 	.short	(.L_12 - .L_11)
.L_11:
        /*000c*/ 	.word	0x00000000
        /*0010*/ 	.short	0x0003
        /*0012*/ 	.short	0x0018
        /*0014*/ 	.byte	0x00, 0xf0, 0x11, 0x00


	//----- nvinfo : EIATTR_KPARAM_INFO
	.align		4
.L_12:
        /*0018*/ 	.byte	0x04, 0x17
        /*001a*/ 	.short	(.L_14 - .L_13)
.L_13:
        /*001c*/ 	.word	0x00000000
        /*0020*/ 	.short	0x0002
        /*0022*/ 	.short	0x0010
        /*0024*/ 	.byte	0x00, 0xf4, 0x21, 0x00


	//----- nvinfo : EIATTR_KPARAM_INFO
	.align		4
.L_14:
        /*0028*/ 	.byte	0x04, 0x17
        /*002a*/ 	.short	(.L_16 - .L_15)
.L_15:
        /*002c*/ 	.word	0x00000000
        /*0030*/ 	.short	0x0001
        /*0032*/ 	.short	0x0008
        /*0034*/ 	.byte	0x00, 0xf4, 0x21, 0x00


	//----- nvinfo : EIATTR_KPARAM_INFO
	.align		4
.L_16:
        /*0038*/ 	.byte	0x04, 0x17
        /*003a*/ 	.short	(.L_18 - .L_17)
.L_17:
        /*003c*/ 	.word	0x00000000
        /*0040*/ 	.short	0x0000
        /*0042*/ 	.short	0x0000
        /*0044*/ 	.byte	0x00, 0xf4, 0x21, 0x00


	//----- nvinfo : EIATTR_SPARSE_MMA_MASK
	.align		4
.L_18:
        /*0048*/ 	.byte	0x03, 0x50
        /*004a*/ 	.short	0x0000


	//----- nvinfo : EIATTR_MAXREG_COUNT
	.align		4
        /*004c*/ 	.byte	0x03, 0x1b
        /*004e*/ 	.short	0x00ff


	//----- nvinfo : EIATTR_EXIT_INSTR_OFFSETS
	.align		4
        /*0050*/ 	.byte	0x04, 0x1c
        /*0052*/ 	.short	(.L_20 - .L_19)


	//   ....[0]....
.L_19:
        /*0054*/ 	.word	0x000006e0


	//   ....[1]....
        /*0058*/ 	.word	0x00000700


	//----- nvinfo : EIATTR_REQNTID
	.align		4
.L_20:
        /*005c*/ 	.byte	0x04, 0x10
        /*005e*/ 	.short	(.L_22 - .L_21)
.L_21:
        /*0060*/ 	.word	0x00000080
        /*0064*/ 	.word	0x00000001
        /*0068*/ 	.word	0x00000001


	//----- nvinfo : EIATTR_CBANK_PARAM_SIZE
	.align		4
.L_22:
        /*006c*/ 	.byte	0x03, 0x19
        /*006e*/ 	.short	0x001c


	//----- nvinfo : EIATTR_PARAM_CBANK
	.align		4
        /*0070*/ 	.byte	0x04, 0x0a
        /*0072*/ 	.short	(.L_24 - .L_23)
	.align		4
.L_23:
        /*0074*/ 	.word	index@(.nv.constant0.triton_poi_fused__unsafe_index_elu_2)
        /*0078*/ 	.short	0x0210
        /*007a*/ 	.short	0x001c


	//----- nvinfo : EIATTR_SW_WAR
	.align		4
.L_24:
        /*007c*/ 	.byte	0x04, 0x36
        /*007e*/ 	.short	(.L_26 - .L_25)
.L_25:
        /*0080*/ 	.word	0x00000008
.L_26:


//--------------------- .nv.callgraph             --------------------------
	.section	.nv.callgraph,"",@"SHT_CUDA_CALLGRAPH"
	.align	4
	.sectionentsize	8
	.align		4
        /*0000*/ 	.word	0x00000000
	.align		4
        /*0004*/ 	.word	0xffffffff
	.align		4
        /*0008*/ 	.word	0x00000000
	.align		4
        /*000c*/ 	.word	0xfffffffe
	.align		4
        /*0010*/ 	.word	0x00000000
	.align		4
        /*0014*/ 	.word	0xfffffffd
	.align		4
        /*0018*/ 	.word	0x00000000
	.align		4
        /*001c*/ 	.word	0xfffffffc


//--------------------- .nv.constant4             --------------------------
	.section	.nv.constant4,"a",@progbits
	.align	8
	.align		8
.nv.constant4:
        /*0000*/ 	.dword	_$_str


//--------------------- .text.triton_poi_fused__unsafe_index_elu_2 --------------------------
	.section	.text.triton_poi_fused__unsafe_index_elu_2,"ax",@progbits
	.align	128
        .global         triton_poi_fused__unsafe_index_elu_2
        .type           triton_poi_fused__unsafe_index_elu_2,@function
        .size           triton_poi_fused__unsafe_index_elu_2,(.L_x_1 - triton_poi_fused__unsafe_index_elu_2)
        .other          triton_poi_fused__unsafe_index_elu_2,@"STO_CUDA_ENTRY STV_DEFAULT"
triton_poi_fused__unsafe_index_elu_2:
.text.triton_poi_fused__unsafe_index_elu_2:
[----:B------:R-:W0:Y:S02]  /*0000*/  LDC R1, c[0x0][0x28] ;  /* 0x00000a00ff017b82 */ /* 0x000e240000000800 */
[----:B------:R-:W1:Y:S01]  /*0010*/  S2R R0, SR_TID.X ;  /* 0x0000000000007919 */ /* 0x000e620000002100 */
[----:B------:R-:W2:Y:S01]  /*0020*/  LDC.64 R10, c[0x0][0x210] ;  /* 0x00008400ff0a7b82 */ /* 0x000ea20000000a00 */
[----:B------:R-:W-:Y:S01]  /*0030*/  ULDC.64 UR4, c[0x0][0x208] ;  /* 0x0000820000047ab9 */ /* 0x000fe20000000a00 */
[----:B------:R-:W-:Y:S01]  /*0040*/  ULDC.64 UR6, c[0x0][0x218] ;  /* 0x0000860000067ab9 */ /* 0x000fe20000000a00 */
[----:B------:R-:W3:Y:S01]  /*0050*/  S2R R13, SR_CTAID.X ;  /* 0x00000000000d7919 */ /* 0x000ee20000002500 */
[----:B-1----:R-:W-:-:S05]  /*0060*/  IMAD.SHL.U32 R0, R0, 0x2, RZ ;  /* 0x0000000200007824 */ /* 0x002fca00078e00ff */
[----:B------:R-:W-:-:S05]  /*0070*/  LOP3.LUT R0, R0, 0xfe, RZ, 0xc0, !PT ;  /* 0x000000fe00007812 */ /* 0x000fca00078ec0ff */
[----:B---3--:R-:W-:-:S05]  /*0080*/  IMAD R0, R13, 0x100, R0 ;  /* 0x000001000d007824 */ /* 0x008fca00078e0200 */
[----:B------:R-:W-:Y:S02]  /*0090*/  SHF.R.S32.HI R3, RZ, 0x1f, R0 ;  /* 0x0000001fff037819 */ /* 0x000fe40000011400 */
[----:B------:R-:W-:Y:S02]  /*00a0*/  ISETP.GE.AND P0, PT, R0, 0x400, PT ;  /* 0x000004000000780c */ /* 0x000fe40003f06270 */
[----:B------:R-:W-:-:S04]  /*00b0*/  LEA.HI R4, R3, R0, RZ, 0x3 ;  /* 0x0000000003047211 */ /* 0x000fc800078f18ff */
[----:B------:R-:W-:Y:S02]  /*00c0*/  SHF.R.S32.HI R2, RZ, 0x3, R4 ;  /* 0x00000003ff027819 */ /* 0x000fe40000011404 */
[----:B------:R-:W-:Y:S02]  /*00d0*/  LOP3.LUT R5, R4, 0xfffffff8, RZ, 0xc0, !PT ;  /* 0xfffffff804057812 */ /* 0x000fe400078ec0ff */
[----:B------:R-:W-:-:S03]  /*00e0*/  LEA.HI R3, R2, R2, RZ, 0x3 ;  /* 0x0000000202037211 */ /* 0x000fc600078f18ff */
[----:B------:R-:W-:Y:S01]  /*00f0*/  IMAD.IADD R7, R0, 0x1, -R5 ;  /* 0x0000000100077824 */ /* 0x000fe200078e0a05 */
[----:B------:R-:W-:-:S05]  /*0100*/  LOP3.LUT R3, R3, 0xfffffff8, RZ, 0xc0, !PT ;  /* 0xfffffff803037812 */ /* 0x000fca00078ec0ff */
[----:B------:R-:W-:Y:S01]  /*0110*/  IMAD.IADD R9, R2, 0x1, -R3 ;  /* 0x0000000102097824 */ /* 0x000fe200078e0a03 */
[----:B------:R-:W-:-:S03]  /*0120*/  CS2R R2, SRZ ;  /* 0x0000000000027805 */ /* 0x000fc6000001ff00 */
[----:B--2---:R-:W-:-:S05]  /*0130*/  IMAD.WIDE R8, R9, 0x8, R10 ;  /* 0x0000000809087825 */ /* 0x004fca00078e020a */
[----:B------:R-:W2:Y:S01]  /*0140*/  @!P0 LDG.E.EL.64 R2, desc[UR4][R8.64] ;  /* 0x0000000408028981 */ /* 0x000ea2000c2e1b00 */
[----:B------:R-:W-:Y:S01]  /*0150*/  IMAD.WIDE R10, R7, 0x8, R10 ;  /* 0x00000008070a7825 */ /* 0x000fe200078e020a */
[----:B------:R-:W-:Y:S02]  /*0160*/  CS2R R4, SRZ ;  /* 0x0000000000047805 */ /* 0x000fe4000001ff00 */
[----:B------:R-:W-:-:S06]  /*0170*/  CS2R R6, SRZ ;  /* 0x0000000000067805 */ /* 0x000fcc000001ff00 */
[----:B------:R-:W3:Y:S01]  /*0180*/  @!P0 LDG.E.EL.128 R4, desc[UR4][R10.64] ;  /* 0x000000040a048981 */ /* 0x000ee2000c2e1d00 */
[----:B--2---:R-:W-:-:S04]  /*0190*/  SHF.R.U32.HI R15, RZ, 0x1d, R3 ;  /* 0x0000001dff0f7819 */ /* 0x004fc80000011603 */
[----:B------:R-:W-:-:S04]  /*01a0*/  LOP3.LUT R15, R15, 0x4, RZ, 0xc0, !PT ;  /* 0x000000040f0f7812 */ /* 0x000fc800078ec0ff */
[----:B------:R-:W-:Y:S02]  /*01b0*/  IADD3 R14, P1, R2, R15, RZ ;  /* 0x0000000f020e7210 */ /* 0x000fe40007f3e0ff */
[----:B------:R-:W-:Y:S02]  /*01c0*/  SHF.R.S32.HI R2, RZ, 0x17, R13 ;  /* 0x00000017ff027819 */ /* 0x000fe4000001140d */
[----:B---3--:R-:W-:Y:S01]  /*01d0*/  LEA R12, P2, R4, UR6, 0x2 ;  /* 0x00000006040c7c11 */ /* 0x008fe2000f8410ff */
[----:B------:R-:W-:Y:S01]  /*01e0*/  IMAD.X R15, RZ, RZ, R3, P1 ;  /* 0x000000ffff0f7224 */ /* 0x000fe200008e0603 */
[----:B------:R-:W-:Y:S01]  /*01f0*/  SGXT R3, R2, 0x1 ;  /* 0x000000010203781a */ /* 0x000fe20000000200 */
[----:B------:R-:W-:Y:S01]  /*0200*/  IMAD.SHL.U32 R8, R14, 0x10, RZ ;  /* 0x000000100e087824 */ /* 0x000fe200078e00ff */
[----:B------:R-:W-:Y:S02]  /*0210*/  SHF.R.U32.HI R9, RZ, 0x1b, R5 ;  /* 0x0000001bff097819 */ /* 0x000fe40000011605 */
[----:B------:R-:W-:-:S02]  /*0220*/  SHF.R.U32.HI R2, RZ, 0x1b, R7 ;  /* 0x0000001bff027819 */ /* 0x000fc40000011607 */
[----:B------:R-:W-:Y:S02]  /*0230*/  LEA.HI.X R13, R4, UR7, R5, 0x2, P2 ;  /* 0x00000007040d7c11 */ /* 0x000fe400090f1405 */
[----:B------:R-:W-:Y:S02]  /*0240*/  LEA R5, P3, R6, UR6, 0x2 ;  /* 0x0000000606057c11 */ /* 0x000fe4000f8610ff */
[----:B------:R-:W-:Y:S02]  /*0250*/  LOP3.LUT R9, R9, 0x10, RZ, 0xc0, !PT ;  /* 0x0000001009097812 */ /* 0x000fe400078ec0ff */
[----:B------:R-:W-:Y:S02]  /*0260*/  LEA.HI R3, R3, R0, RZ, 0x6 ;  /* 0x0000000003037211 */ /* 0x000fe400078f30ff */
[----:B------:R-:W-:Y:S02]  /*0270*/  LOP3.LUT R2, R2, 0x10, RZ, 0xc0, !PT ;  /* 0x0000001002027812 */ /* 0x000fe400078ec0ff */
[----:B------:R-:W-:-:S02]  /*0280*/  LEA.HI.X R7, R6, UR7, R7, 0x2, P3 ;  /* 0x0000000706077c11 */ /* 0x000fc400098f1407 */
[----:B------:R-:W-:Y:S02]  /*0290*/  SHF.L.U64.HI R10, R14, 0x4, R15 ;  /* 0x000000040e0a7819 */ /* 0x000fe4000001020f */
[C---:B------:R-:W-:Y:S02]  /*02a0*/  IADD3 R4, P1, P2, R8.reuse, R12, R9 ;  /* 0x0000000c08047210 */ /* 0x040fe40007a3e009 */
[----:B------:R-:W-:Y:S02]  /*02b0*/  SHF.R.S32.HI R3, RZ, 0x6, R3 ;  /* 0x00000006ff037819 */ /* 0x000fe40000011403 */
[----:B------:R-:W-:Y:S02]  /*02c0*/  IADD3 R6, P3, P4, R8, R5, R2 ;  /* 0x0000000508067210 */ /* 0x000fe40007c7e002 */
[C---:B------:R-:W-:Y:S01]  /*02d0*/  IADD3.X R5, R10.reuse, R13, RZ, P1, P2 ;  /* 0x0000000d0a057210 */ /* 0x040fe20000fe44ff */
[----:B------:R-:W-:Y:S01]  /*02e0*/  IMAD.SHL.U32 R3, R3, 0x10, RZ ;  /* 0x0000001003037824 */ /* 0x000fe200078e00ff */
[----:B------:R-:W-:-:S03]  /*02f0*/  IADD3.X R7, R10, R7, RZ, P3, P4 ;  /* 0x000000070a077210 */ /* 0x000fc60001fe84ff */
[----:B------:R-:W-:-:S04]  /*0300*/  IMAD.WIDE R4, R3, 0x4, R4 ;  /* 0x0000000403047825 */ /* 0x000fc800078e0204 */
[----:B------:R-:W-:Y:S01]  /*0310*/  IMAD.WIDE R6, R3, 0x4, R6 ;  /* 0x0000000403067825 */ /* 0x000fe200078e0206 */
[----:B------:R-:W-:-:S06]  /*0320*/  CS2R R2, SRZ ;  /* 0x0000000000027805 */ /* 0x000fcc000001ff00 */
[----:B------:R-:W2:Y:S04]  /*0330*/  @!P0 LDG.E.EL R2, desc[UR4][R4.64] ;  /* 0x0000000404028981 */ /* 0x000ea8000c2e1900 */
[----:B------:R-:W3:Y:S01]  /*0340*/  @!P0 LDG.E.EL R3, desc[UR4][R6.64] ;  /* 0x0000000406038981 */ /* 0x000ee2000c2e1900 */
[C---:B--2---:R-:W-:Y:S01]  /*0350*/  FMUL R8, R2.reuse, 1.4426950216293334961 ;  /* 0x3fb8aa3b02087820 */ /* 0x044fe20000400000 */
[----:B------:R-:W-:Y:S01]  /*0360*/  FADD.FTZ R9, |R2|, -RZ ;  /* 0x800000ff02097221 */ /* 0x000fe20000010200 */
[C---:B---3--:R-:W-:Y:S01]  /*0370*/  FMUL R10, R3.reuse, 1.4426950216293334961 ;  /* 0x3fb8aa3b030a7820 */ /* 0x048fe20000400000 */
[----:B------:R-:W-:-:S03]  /*0380*/  FADD.FTZ R11, |R3|, -RZ ;  /* 0x800000ff030b7221 */ /* 0x000fc60000010200 */
[----:B------:R-:W1:Y:S01]  /*0390*/  FRND R8, R8 ;  /* 0x0000000800087307 */ /* 0x000e620000201000 */
[----:B------:R-:W-:Y:S02]  /*03a0*/  FSETP.GEU.AND P1, PT, R9, 0.40999999642372131348, PT ;  /* 0x3ed1eb850900780b */ /* 0x000fe40003f2e000 */
[----:B------:R-:W-:-:S05]  /*03b0*/  FSETP.GEU.AND P2, PT, R11, 0.40999999642372131348, PT ;  /* 0x3ed1eb850b00780b */ /* 0x000fca0003f4e000 */
[----:B------:R-:W2:Y:S01]  /*03c0*/  FRND R10, R10 ;  /* 0x0000000a000a7307 */ /* 0x000ea20000201000 */
[----:B-1----:R-:W-:Y:S01]  /*03d0*/  FSEL R9, R8, RZ, P1 ;  /* 0x000000ff08097208 */ /* 0x002fe20000800000 */
[----:B------:R-:W-:Y:S01]  /*03e0*/  IMAD.MOV.U32 R8, RZ, RZ, 0x3ab5ebe6 ;  /* 0x3ab5ebe6ff087424 */ /* 0x000fe200078e00ff */
[----:B------:R-:W-:Y:S02]  /*03f0*/  FSETP.NEU.AND P1, PT, R3, RZ, PT ;  /* 0x000000ff0300720b */ /* 0x000fe40003f2d000 */
[C---:B------:R-:W-:Y:S01]  /*0400*/  FSETP.NEU.AND P5, PT, R9.reuse, 128, PT ;  /* 0x430000000900780b */ /* 0x040fe20003fad000 */
[----:B------:R-:W-:Y:S01]  /*0410*/  FFMA.FTZ R6, -R9, 0.693145751953125, R2 ;  /* 0x3f31720009067823 */ /* 0x000fe20000010102 */
[----:B--2---:R-:W-:-:S03]  /*0420*/  FSEL R12, R10, RZ, P2 ;  /* 0x000000ff0a0c7208 */ /* 0x004fc60001000000 */
[C---:B------:R-:W-:Y:S01]  /*0430*/  FFMA.FTZ R6, -R9.reuse, 1.428606765330187045e-06, R6 ;  /* 0x35bfbe8e09067823 */ /* 0x040fe20000010106 */
[----:B------:R-:W-:Y:S02]  /*0440*/  FSEL R4, R9, 127, P5 ;  /* 0x42fe000009047808 */ /* 0x000fe40002800000 */
[C---:B------:R-:W-:Y:S01]  /*0450*/  FSETP.NEU.AND P3, PT, R12.reuse, 128, PT ;  /* 0x430000000c00780b */ /* 0x040fe20003f6d000 */
[----:B------:R-:W-:Y:S01]  /*0460*/  FFMA.FTZ R5, -R12, 0.693145751953125, R3 ;  /* 0x3f3172000c057823 */ /* 0x000fe20000010103 */
[-C--:B------:R-:W-:Y:S01]  /*0470*/  FFMA.FTZ R7, R6, R8.reuse, 0.0083824126049876213074 ;  /* 0x3c09566306077423 */ /* 0x080fe20000010008 */
[----:B------:R-:W-:Y:S02]  /*0480*/  FSETP.NEU.AND P2, PT, R2, RZ, PT ;  /* 0x000000ff0200720b */ /* 0x000fe40003f4d000 */
[C---:B------:R-:W-:Y:S01]  /*0490*/  FFMA.FTZ R9, -R12.reuse, 1.428606765330187045e-06, R5 ;  /* 0x35bfbe8e0c097823 */ /* 0x040fe20000010105 */
[----:B------:R-:W-:Y:S01]  /*04a0*/  FSEL R12, R12, 127, P3 ;  /* 0x42fe00000c0c7808 */ /* 0x000fe20001800000 */
[----:B------:R-:W-:Y:S01]  /*04b0*/  FFMA.FTZ R7, R6, R7, 0.041667830199003219604 ;  /* 0x3d2aabe306077423 */ /* 0x000fe20000010007 */
[----:B------:R-:W1:Y:S01]  /*04c0*/  MUFU.EX2 R5, R4 ;  /* 0x0000000400057308 */ /* 0x000e620000000800 */
[----:B------:R-:W-:Y:S01]  /*04d0*/  FFMA.FTZ R8, R9, R8, 0.0083824126049876213074 ;  /* 0x3c09566309087423 */ /* 0x000fe20000010008 */
[----:B------:R-:W-:Y:S01]  /*04e0*/  FSETP.GT.AND P4, PT, R12, 128, PT ;  /* 0x430000000c00780b */ /* 0x000fe20003f84000 */
[----:B------:R-:W-:-:S02]  /*04f0*/  FFMA.FTZ R7, R6, R7, 0.16666397452354431152 ;  /* 0x3e2aa9f606077423 */ /* 0x000fc40000010007 */
[C---:B------:R-:W-:Y:S02]  /*0500*/  FFMA.FTZ R10, R9.reuse, R8, 0.041667830199003219604 ;  /* 0x3d2aabe3090a7423 */ /* 0x040fe40000010008 */
[C---:B------:R-:W-:Y:S01]  /*0510*/  FFMA.FTZ R7, R6.reuse, R7, 0.49999994039535522461 ;  /* 0x3efffffe06077423 */ /* 0x040fe20000010007 */
[----:B------:R-:W2:Y:S01]  /*0520*/  MUFU.EX2 R8, R12 ;  /* 0x0000000c00087308 */ /* 0x000ea20000000800 */
[C---:B------:R-:W-:Y:S02]  /*0530*/  FFMA.FTZ R10, R9.reuse, R10, 0.16666397452354431152 ;  /* 0x3e2aa9f6090a7423 */ /* 0x040fe4000001000a */
[----:B------:R-:W-:Y:S02]  /*0540*/  FMUL R7, R6, R7 ;  /* 0x0000000706077220 */ /* 0x000fe40000400000 */
[----:B------:R-:W-:-:S04]  /*0550*/  FFMA.FTZ R10, R9, R10, 0.49999994039535522461 ;  /* 0x3efffffe090a7423 */ /* 0x000fc8000001000a */
[C---:B------:R-:W-:Y:S01]  /*0560*/  FMUL R14, R9.reuse, R10 ;  /* 0x0000000a090e7220 */ /* 0x040fe20000400000 */
[----:B------:R-:W-:Y:S02]  /*0570*/  FFMA.FTZ R10, R6, R7, R6 ;  /* 0x00000007060a7223 */ /* 0x000fe40000010006 */
[----:B------:R-:W3:Y:S01]  /*0580*/  LDC.64 R6, c[0x0][0x220] ;  /* 0x00008800ff067b82 */ /* 0x000ee20000000a00 */
[----:B------:R-:W-:Y:S01]  /*0590*/  FFMA.FTZ R9, R9, R14, R9 ;  /* 0x0000000e09097223 */ /* 0x000fe20000010009 */
[----:B-1----:R-:W-:Y:S01]  /*05a0*/  FADD R14, R5, -1 ;  /* 0xbf800000050e7421 */ /* 0x002fe20000000000 */
[----:B--2---:R-:W-:-:S03]  /*05b0*/  FADD R11, R8, -1 ;  /* 0xbf800000080b7421 */ /* 0x004fc60000000000 */
[----:B------:R-:W-:Y:S01]  /*05c0*/  FFMA.FTZ R5, R5, R10, R14 ;  /* 0x0000000a05057223 */ /* 0x000fe2000001000e */
[----:B------:R-:W-:Y:S01]  /*05d0*/  FFMA.FTZ R8, R8, R9, R11 ;  /* 0x0000000908087223 */ /* 0x000fe2000001000b */
[----:B------:R-:W-:Y:S02]  /*05e0*/  FADD R9, R2, R2 ;  /* 0x0000000202097221 */ /* 0x000fe40000000000 */
[----:B------:R-:W-:Y:S01]  /*05f0*/  @!P5 FADD R5, R5, R5 ;  /* 0x000000050505d221 */ /* 0x000fe20000000000 */
[----:B------:R-:W-:Y:S01]  /*0600*/  @!P3 FADD R8, R8, R8 ;  /* 0x000000080808b221 */ /* 0x000fe20000000000 */
[----:B------:R-:W-:Y:S02]  /*0610*/  FSETP.GT.AND P5, PT, R4, 128, PT ;  /* 0x430000000400780b */ /* 0x000fe40003fa4000 */
[----:B------:R-:W-:Y:S02]  /*0620*/  FSETP.GEU.AND P3, PT, R12, -25, PT ;  /* 0xc1c800000c00780b */ /* 0x000fe40003f6e000 */
[----:B------:R-:W-:-:S02]  /*0630*/  FSEL R8, R8, +INF , !P4 ;  /* 0x7f80000008087808 */ /* 0x000fc40006000000 */
[----:B------:R-:W-:Y:S02]  /*0640*/  FSETP.GEU.AND P4, PT, R4, -25, PT ;  /* 0xc1c800000400780b */ /* 0x000fe40003f8e000 */
[----:B------:R-:W-:Y:S02]  /*0650*/  FSEL R5, R5, +INF , !P5 ;  /* 0x7f80000005057808 */ /* 0x000fe40006800000 */
[----:B------:R-:W-:Y:S01]  /*0660*/  FSEL R8, R8, -1, P3 ;  /* 0xbf80000008087808 */ /* 0x000fe20001800000 */
[----:B------:R-:W-:Y:S01]  /*0670*/  @!P1 FADD R8, R3, R3 ;  /* 0x0000000303089221 */ /* 0x000fe20000000000 */
[----:B------:R-:W-:Y:S01]  /*0680*/  @P2 FSEL R9, R5, -1, P4 ;  /* 0xbf80000005092808 */ /* 0x000fe20002000000 */
[----:B---3--:R-:W-:Y:S01]  /*0690*/  IMAD.WIDE R6, R0, 0x4, R6 ;  /* 0x0000000400067825 */ /* 0x008fe200078e0206 */
[----:B------:R-:W-:Y:S02]  /*06a0*/  FSETP.GT.AND P2, PT, R2, RZ, PT ;  /* 0x000000ff0200720b */ /* 0x000fe40003f44000 */
[----:B------:R-:W-:-:S02]  /*06b0*/  FSETP.GT.AND P1, PT, R3, RZ, PT ;  /* 0x000000ff0300720b */ /* 0x000fc40003f24000 */
[----:B------:R-:W-:Y:S02]  /*06c0*/  FSEL R2, R2, R9, P2 ;  /* 0x0000000902027208 */ /* 0x000fe40001000000 */
[----:B------:R-:W-:Y:S01]  /*06d0*/  FSEL R3, R3, R8, P1 ;  /* 0x0000000803037208 */ /* 0x000fe20000800000 */
[----:B------:R-:W-:Y:S08]  /*06e0*/  @P0 EXIT ;  /* 0x000000000000094d */ /* 0x000ff00003800000 */
[----:B------:R-:W-:Y:S01]  /*06f0*/  STG.E.64 desc[UR4][R6.64], R2 ;  /* 0x0000000206007986 */ /* 0x000fe2000c101b04 */
[----:B------:R-:W-:Y:S05]  /*0700*/  EXIT ;  /* 0x000000000000794d */ /* 0x000fea0003800000 */
.L_x_0:
[----:B------:R-:W-:-:S00]  /*0710*/  BRA `(.L_x_0) ;  /* 0xfffffffc00fc7947 */ /* 0x000fc0000383ffff */
[----:B------:R-:W-:-:S00]  /*0720*/  NOP ;  /* 0x0000000000007918 */ /* 0x000fc00000000000 */
        /* <DEDUP_REMOVED lines=13> */
.L_x_1:


//--------------------- .nv.global.init           --------------------------
	.section	.nv.global.init,"aw",@progbits
.nv.global.init:
	.type		_$_str,@object
	.size		_$_str,(.L_0 - _$_str)
_$_str:
        /*0000*/ 	.byte	0x5f, 0x5f, 0x43, 0x55, 0x44, 0x41, 0x5f, 0x46, 0x54, 0x5a, 0x00
.L_0:


//--------------------- .nv.constant0.triton_poi_fused__unsafe_index_elu_2 --------------------------
	.section	.nv.constant0.triton_poi_fused__unsafe_index_elu_2,"a",@progbits
	.sectionflags	@""
	.align	4
.nv.constant0.triton_poi_fused__unsafe_index_elu_2:
	.zero		556
